	.headerflags	@"EF_CUDA_TEXMODE_UNIFIED EF_CUDA_64BIT_ADDRESS EF_CUDA_ACCELERATORS EF_CUDA_SM90 EF_CUDA_VIRTUAL_SM(EF_CUDA_SM90)"
	.elftype	@"ET_EXEC"


//--------------------- .nv.info                  --------------------------
	.section	.nv.info,"",@"SHT_CUDA_INFO"
	.align	4


	//----- nvinfo : EIATTR_REGCOUNT
	.align		4
        /*0000*/ 	.byte	0x04, 0x2f
        /*0002*/ 	.short	(.L_1 - .L_0)
	.align		4
.L_0:
        /*0004*/ 	.word	index@(triton_poi_fused_convolution_leaky_relu_20)
        /*0008*/ 	.word	0x00000012


	//----- nvinfo : EIATTR_MIN_STACK_SIZE
	.align		4
.L_1:
        /*000c*/ 	.byte	0x04, 0x12
        /*000e*/ 	.short	(.L_3 - .L_2)
	.align		4
.L_2:
        /*0010*/ 	.word	index@(triton_poi_fused_convolution_leaky_relu_20)
        /*0014*/ 	.word	0x00000000


	//----- nvinfo : EIATTR_FRAME_SIZE
	.align		4
.L_3:
        /*0018*/ 	.byte	0x04, 0x11
        /*001a*/ 	.short	(.L_5 - .L_4)
	.align		4
.L_4:
        /*001c*/ 	.word	index@(triton_poi_fused_convolution_leaky_relu_20)
        /*0020*/ 	.word	0x00000000


	//----- nvinfo : EIATTR_MIN_STACK_SIZE
	.align		4
.L_5:
        /*0024*/ 	.byte	0x04, 0x12
        /*0026*/ 	.short	(.L_7 - .L_6)
	.align		4
.L_6:
        /*0028*/ 	.word	index@(triton_poi_fused_convolution_leaky_relu_20)
        /*002c*/ 	.word	0x00000000
.L_7:


//--------------------- .nv.info.triton_poi_fused_convolution_leaky_relu_20 --------------------------
	.section	.nv.info.triton_poi_fused_convolution_leaky_relu_20,"",@"SHT_CUDA_INFO"
	.sectionflags	@""
	.align	4


	//----- nvinfo : EIATTR_CUDA_API_VERSION
	.align		4
        /*0000*/ 	.byte	0x04, 0x37
        /*0002*/ 	.short	(.L_9 - .L_8)
.L_8:
        /*0004*/ 	.word	0x0000007c


	//----- nvinfo : EIATTR_KPARAM_INFO
	.align		4
.L_9:
        /*0008*/ 	.byte	0x04, 0x17
        /*000a*/ 	.short	(.L_11 - .L_10)
.L_10:
        /*000c*/ 	.word	0x00000000
        /*0010*/ 	.short	0x0003
        /*0012*/ 	.short	0x0018
        /*0014*/ 	.byte	0x00, 0xf0, 0x11, 0x00


	//----- nvinfo : EIATTR_KPARAM_INFO
	.align		4
.L_11:
        /*0018*/ 	.byte	0x04, 0x17
        /*001a*/ 	.short	(.L_13 - .L_12)
.L_12:
        /*001c*/ 	.word	0x00000000
        /*0020*/ 	.short	0x0002
        /*0022*/ 	.short	0x0010
        /*0024*/ 	.byte	0x00, 0xf4, 0x21, 0x00


	//----- nvinfo : EIATTR_KPARAM_INFO
	.align		4
.L_13:
        /*0028*/ 	.byte	0x04, 0x17
        /*002a*/ 	.short	(.L_15 - .L_14)
.L_14:
        /*002c*/ 	.word	0x00000000
        /*0030*/ 	.short	0x0001
        /*0032*/ 	.short	0x0008
        /*0034*/ 	.byte	0x00, 0xf4, 0x21, 0x00


	//----- nvinfo : EIATTR_KPARAM_INFO
	.align		4
.L_15:
        /*0038*/ 	.byte	0x04, 0x17
        /*003a*/ 	.short	(.L_17 - .L_16)
.L_16:
        /*003c*/ 	.word	0x00000000
        /*0040*/ 	.short	0x0000
        /*0042*/ 	.short	0x0000
        /*0044*/ 	.byte	0x00, 0xf4, 0x21, 0x00


	//----- nvinfo : EIATTR_SPARSE_MMA_MASK
	.align		4
.L_17:
        /*0048*/ 	.byte	0x03, 0x50
        /*004a*/ 	.short	0x0000


	//----- nvinfo : EIATTR_MAXREG_COUNT
	.align		4
        /*004c*/ 	.byte	0x03, 0x1b
        /*004e*/ 	.short	0x00ff


	//----- nvinfo : EIATTR_EXIT_INSTR_OFFSETS
	.align		4
        /*0050*/ 	.byte	0x04, 0x1c
        /*0052*/ 	.short	(.L_19 - .L_18)


	//   ....[0]....
.L_18:
        /*0054*/ 	.word	0x000002f0


	//   ....[1]....
        /*0058*/ 	.word	0x00000310


	//----- nvinfo : EIATTR_REQNTID
	.align		4
.L_19:
        /*005c*/ 	.byte	0x04, 0x10
        /*005e*/ 	.short	(.L_21 - .L_20)
.L_20:
        /*0060*/ 	.word	0x00000080
        /*0064*/ 	.word	0x00000001
        /*0068*/ 	.word	0x00000001


	//----- nvinfo : EIATTR_CBANK_PARAM_SIZE
	.align		4
.L_21:
        /*006c*/ 	.byte	0x03, 0x19
        /*006e*/ 	.short	0x001c


	//----- nvinfo : EIATTR_PARAM_CBANK
	.align		4
        /*0070*/ 	.byte	0x04, 0x0a
        /*0072*/ 	.short	(.L_23 - .L_22)
	.align		4
.L_22:
        /*0074*/ 	.word	index@(.nv.constant0.triton_poi_fused_convolution_leaky_relu_20)
        /*0078*/ 	.short	0x0210
        /*007a*/ 	.short	0x001c


	//----- nvinfo : EIATTR_SW_WAR
	.align		4
.L_23:
        /*007c*/ 	.byte	0x04, 0x36
        /*007e*/ 	.short	(.L_25 - .L_24)
.L_24:
        /*0080*/ 	.word	0x00000008
.L_25:


//--------------------- .nv.callgraph             --------------------------
	.section	.nv.callgraph,"",@"SHT_CUDA_CALLGRAPH"
	.align	4
	.sectionentsize	8
	.align		4
        /*0000*/ 	.word	0x00000000
	.align		4
        /*0004*/ 	.word	0xffffffff
	.align		4
        /*0008*/ 	.word	0x00000000
	.align		4
        /*000c*/ 	.word	0xfffffffe
	.align		4
        /*0010*/ 	.word	0x00000000
	.align		4
        /*0014*/ 	.word	0xfffffffd
	.align		4
        /*0018*/ 	.word	0x00000000
	.align		4
        /*001c*/ 	.word	0xfffffffc


//--------------------- .text.triton_poi_fused_convolution_leaky_relu_20 --------------------------
	.section	.text.triton_poi_fused_convolution_leaky_relu_20,"ax",@progbits
	.align	128
        .global         triton_poi_fused_convolution_leaky_relu_20
        .type           triton_poi_fused_convolution_leaky_relu_20,@function
        .size           triton_poi_fused_convolution_leaky_relu_20,(.L_x_1 - triton_poi_fused_convolution_leaky_relu_20)
        .other          triton_poi_fused_convolution_leaky_relu_20,@"STO_CUDA_ENTRY STV_DEFAULT"
triton_poi_fused_convolution_leaky_relu_20:
.text.triton_poi_fused_convolution_leaky_relu_20:
[----:B------:R-:W0:Y:S02]  /*0000*/  LDC R1, c[0x0][0x28] ;  /* 0x00000a00ff017b82 */ /* 0x000e240000000800 */
[----:B------:R-:W1:Y:S01]  /*0010*/  S2R R0, SR_TID.X ;  /* 0x0000000000007919 */ /* 0x000e620000002100 */
[----:B------:R-:W2:Y:S01]  /*0020*/  LDC.64 R2, c[0x0][0x218] ;  /* 0x00008600ff027b82 */ /* 0x000ea20000000a00 */
[----:B------:R-:W-:Y:S01]  /*0030*/  ULDC.64 UR4, c[0x0][0x208] ;  /* 0x0000820000047ab9 */ /* 0x000fe20000000a00 */
[----:B------:R-:W-:Y:S01]  /*0040*/  ULDC.64 UR6, c[0x0][0x220] ;  /* 0x0000880000067ab9 */ /* 0x000fe20000000a00 */
[----:B------:R-:W3:Y:S01]  /*0050*/  S2R R7, SR_CTAID.X ;  /* 0x0000000000077919 */ /* 0x000ee20000002500 */
[----:B-1----:R-:W-:-:S05]  /*0060*/  IMAD.SHL.U32 R0, R0, 0x2, RZ ;  /* 0x0000000200007824 */ /* 0x002fca00078e00ff */
[----:B------:R-:W-:-:S05]  /*0070*/  LOP3.LUT R0, R0, 0xfe, RZ, 0xc0, !PT ;  /* 0x000000fe00007812 */ /* 0x000fca00078ec0ff */
[----:B---3--:R-:W-:-:S04]  /*0080*/  IMAD R7, R7, 0x100, R0 ;  /* 0x0000010007077824 */ /* 0x008fc800078e0200 */
[C---:B------:R-:W-:Y:S01]  /*0090*/  VIADD R0, R7.reuse, 0x1 ;  /* 0x0000000107007836 */ /* 0x040fe20000000000 */
[C---:B------:R-:W-:Y:S01]  /*00a0*/  ISETP.GE.AND P2, PT, R7.reuse, 0x2200, PT ;  /* 0x000022000700780c */ /* 0x040fe20003f46270 */
[----:B------:R-:W-:-:S04]  /*00b0*/  IMAD.HI R4, R7, 0x78787879, RZ ;  /* 0x7878787907047827 */ /* 0x000fc800078e02ff */
[----:B------:R-:W-:Y:S01]  /*00c0*/  IMAD.HI R6, R0, 0x78787879, RZ ;  /* 0x7878787900067827 */ /* 0x000fe200078e02ff */
[----:B------:R-:W-:-:S04]  /*00d0*/  SHF.R.U32.HI R5, RZ, 0x1f, R4 ;  /* 0x0000001fff057819 */ /* 0x000fc80000011604 */
[----:B------:R-:W-:Y:S02]  /*00e0*/  SHF.R.U32.HI R9, RZ, 0x1f, R6 ;  /* 0x0000001fff097819 */ /* 0x000fe40000011606 */
[----:B------:R-:W-:Y:S02]  /*00f0*/  LEA.HI.SX32 R0, R4, R5, 0x1d ;  /* 0x0000000504007211 */ /* 0x000fe400078feaff */
[----:B------:R-:W1:Y:S01]  /*0100*/  LDC.64 R4, c[0x0][0x210] ;  /* 0x00008400ff047b82 */ /* 0x000e620000000a00 */
[----:B------:R-:W-:Y:S02]  /*0110*/  LEA.HI.SX32 R9, R6, R9, 0x1d ;  /* 0x0000000906097211 */ /* 0x000fe400078feaff */
[----:B------:R-:W-:Y:S02]  /*0120*/  SHF.R.S32.HI R11, RZ, 0x1f, R0 ;  /* 0x0000001fff0b7819 */ /* 0x000fe40000011400 */
[----:B------:R-:W-:Y:S02]  /*0130*/  SHF.R.S32.HI R6, RZ, 0x1f, R9 ;  /* 0x0000001fff067819 */ /* 0x000fe40000011409 */
[----:B------:R-:W-:-:S02]  /*0140*/  LEA.HI R11, R11, R0, RZ, 0x7 ;  /* 0x000000000b0b7211 */ /* 0x000fc400078f38ff */
[----:B------:R-:W-:Y:S02]  /*0150*/  LEA.HI R6, R6, R9, RZ, 0x7 ;  /* 0x0000000906067211 */ /* 0x000fe400078f38ff */
[----:B------:R-:W-:Y:S02]  /*0160*/  LOP3.LUT R11, R11, 0xffffff80, RZ, 0xc0, !PT ;  /* 0xffffff800b0b7812 */ /* 0x000fe400078ec0ff */
[----:B------:R-:W-:-:S03]  /*0170*/  LOP3.LUT R6, R6, 0xffffff80, RZ, 0xc0, !PT ;  /* 0xffffff8006067812 */ /* 0x000fc600078ec0ff */
[----:B------:R-:W-:Y:S02]  /*0180*/  IMAD.IADD R11, R0, 0x1, -R11 ;  /* 0x00000001000b7824 */ /* 0x000fe400078e0a0b */
[----:B------:R-:W-:Y:S02]  /*0190*/  IMAD.IADD R13, R9, 0x1, -R6 ;  /* 0x00000001090d7824 */ /* 0x000fe400078e0a06 */
[----:B--2---:R-:W-:Y:S01]  /*01a0*/  IMAD.WIDE R8, R11, 0x4, R2 ;  /* 0x000000040b087825 */ /* 0x004fe200078e0202 */
[----:B------:R-:W-:-:S03]  /*01b0*/  CS2R R10, SRZ ;  /* 0x00000000000a7805 */ /* 0x000fc6000001ff00 */
[----:B------:R-:W-:-:S04]  /*01c0*/  IMAD.WIDE R2, R13, 0x4, R2 ;  /* 0x000000040d027825 */ /* 0x000fc800078e0202 */
[----:B------:R-:W-:Y:S02]  /*01d0*/  IMAD.MOV.U32 R13, RZ, RZ, RZ ;  /* 0x000000ffff0d7224 */ /* 0x000fe400078e00ff */
[----:B------:R-:W-:Y:S02]  /*01e0*/  IMAD.MOV.U32 R0, RZ, RZ, RZ ;  /* 0x000000ffff007224 */ /* 0x000fe400078e00ff */
[----:B-1----:R-:W-:Y:S02]  /*01f0*/  IMAD.WIDE R4, R7, 0x4, R4 ;  /* 0x0000000407047825 */ /* 0x002fe400078e0204 */
[----:B------:R-:W2:Y:S04]  /*0200*/  @!P2 LDG.E.EL R13, desc[UR4][R8.64] ;  /* 0x00000004080da981 */ /* 0x000ea8000c2e1900 */
[----:B------:R-:W2:Y:S04]  /*0210*/  @!P2 LDG.E.64 R10, desc[UR4][R4.64] ;  /* 0x00000004040aa981 */ /* 0x000ea8000c1e1b00 */
[----:B------:R-:W3:Y:S01]  /*0220*/  @!P2 LDG.E.EL R0, desc[UR4][R2.64] ;  /* 0x000000040200a981 */ /* 0x000ee2000c2e1900 */
[----:B------:R-:W-:-:S04]  /*0230*/  IADD3 R6, P3, R7, UR6, RZ ;  /* 0x0000000607067c10 */ /* 0x000fc8000ff7e0ff */
[----:B------:R-:W-:Y:S02]  /*0240*/  LEA.HI.X.SX32 R7, R7, UR7, 0x1, P3 ;  /* 0x0000000707077c11 */ /* 0x000fe400098f0eff */
[----:B--2---:R-:W-:Y:S01]  /*0250*/  FSETP.GT.AND P1, PT, R10, -R13, PT ;  /* 0x8000000d0a00720b */ /* 0x004fe20003f24000 */
[----:B------:R-:W-:Y:S01]  /*0260*/  FADD R10, R13, R10 ;  /* 0x0000000a0d0a7221 */ /* 0x000fe20000000000 */
[----:B---3--:R-:W-:Y:S01]  /*0270*/  FSETP.GT.AND P0, PT, R11, -R0, PT ;  /* 0x800000000b00720b */ /* 0x008fe20003f04000 */
[----:B------:R-:W-:Y:S01]  /*0280*/  FADD R11, R0, R11 ;  /* 0x0000000b000b7221 */ /* 0x000fe20000000000 */
[----:B------:R-:W-:Y:S02]  /*0290*/  SEL R12, RZ, 0x1, !P1 ;  /* 0x00000001ff0c7807 */ /* 0x000fe40004800000 */
[----:B------:R-:W-:-:S05]  /*02a0*/  SEL R15, RZ, 0x100, !P0 ;  /* 0x00000100ff0f7807 */ /* 0x000fca0004000000 */
[----:B------:R-:W-:Y:S02]  /*02b0*/  IMAD.IADD R15, R12, 0x1, R15 ;  /* 0x000000010c0f7824 */ /* 0x000fe400078e020f */
[----:B------:R-:W-:Y:S02]  /*02c0*/  @!P1 FMUL R10, R10, 0.10000000149011611938 ;  /* 0x3dcccccd0a0a9820 */ /* 0x000fe40000400000 */
[----:B------:R-:W-:Y:S01]  /*02d0*/  @!P0 FMUL R11, R11, 0.10000000149011611938 ;  /* 0x3dcccccd0b0b8820 */ /* 0x000fe20000400000 */
[----:B------:R1:W-:Y:S01]  /*02e0*/  @!P2 STG.E.U16 desc[UR4][R6.64], R15 ;  /* 0x0000000f0600a986 */ /* 0x0003e2000c101504 */
[----:B------:R-:W-:Y:S05]  /*02f0*/  @P2 EXIT ;  /* 0x000000000000294d */ /* 0x000fea0003800000 */
[----:B------:R-:W-:Y:S01]  /*0300*/  STG.E.64 desc[UR4][R4.64], R10 ;  /* 0x0000000a04007986 */ /* 0x000fe2000c101b04 */
[----:B------:R-:W-:Y:S05]  /*0310*/  EXIT ;  /* 0x000000000000794d */ /* 0x000fea0003800000 */
.L_x_0:
[----:B------:R-:W-:-:S00]  /*0320*/  BRA `(.L_x_0) ;  /* 0xfffffffc00fc7947 */ /* 0x000fc0000383ffff */
[----:B------:R-:W-:-:S00]  /*0330*/  NOP ;  /* 0x0000000000007918 */ /* 0x000fc00000000000 */
        /* <DEDUP_REMOVED lines=12> */
.L_x_1:


//--------------------- .nv.constant0.triton_poi_fused_convolution_leaky_relu_20 --------------------------
	.section	.nv.constant0.triton_poi_fused_convolution_leaky_relu_20,"a",@progbits
	.sectionflags	@""
	.align	4
.nv.constant0.triton_poi_fused_convolution_leaky_relu_20:
	.zero		556
